//
// Generated by NVIDIA NVVM Compiler
//
// Compiler Build ID: CL-36424714
// Cuda compilation tools, release 13.0, V13.0.88
// Based on NVVM 20.0.0
//

.version 9.0
.target sm_100
.address_size 64

	// .globl	_Z17operator_matmul_hPKfS0_Pfiii
// _ZZ17operator_matmul_hPKfS0_PfiiiE13shared_input1 has been demoted
// _ZZ17operator_matmul_hPKfS0_PfiiiE13shared_input2 has been demoted

.visible .entry _Z17operator_matmul_hPKfS0_Pfiii(
	.param .u64 .ptr .align 1 _Z17operator_matmul_hPKfS0_Pfiii_param_0,
	.param .u64 .ptr .align 1 _Z17operator_matmul_hPKfS0_Pfiii_param_1,
	.param .u64 .ptr .align 1 _Z17operator_matmul_hPKfS0_Pfiii_param_2,
	.param .u32 _Z17operator_matmul_hPKfS0_Pfiii_param_3,
	.param .u32 _Z17operator_matmul_hPKfS0_Pfiii_param_4,
	.param .u32 _Z17operator_matmul_hPKfS0_Pfiii_param_5
)
{
	.reg .pred 	%p<12>;
	.reg .b32 	%r<43>;
	.reg .b32 	%f<66>;
	.reg .b64 	%rd<13>;
	// demoted variable
	.shared .align 4 .b8 _ZZ17operator_matmul_hPKfS0_PfiiiE13shared_input1[1024];
	// demoted variable
	.shared .align 4 .b8 _ZZ17operator_matmul_hPKfS0_PfiiiE13shared_input2[1024];
	ld.param.u64 	%rd4, [_Z17operator_matmul_hPKfS0_Pfiii_param_0];
	ld.param.u64 	%rd5, [_Z17operator_matmul_hPKfS0_Pfiii_param_1];
	ld.param.u64 	%rd6, [_Z17operator_matmul_hPKfS0_Pfiii_param_2];
	ld.param.u32 	%r25, [_Z17operator_matmul_hPKfS0_Pfiii_param_3];
	ld.param.u32 	%r26, [_Z17operator_matmul_hPKfS0_Pfiii_param_4];
	ld.param.u32 	%r27, [_Z17operator_matmul_hPKfS0_Pfiii_param_5];
	mov.u32 	%r28, %ctaid.y;
	mov.u32 	%r29, %ctaid.x;
	mov.u32 	%r40, %tid.y;
	mov.u32 	%r38, %tid.x;
	shl.b32 	%r30, %r28, 4;
	add.s32 	%r3, %r30, %r40;
	shl.b32 	%r4, %r29, 4;
	add.s32 	%r5, %r4, %r38;
	cvt.rn.f32.s32 	%f9, %r26;
	mul.f32 	%f10, %f9, 0f3D800000;
	cvt.rpi.f32.f32 	%f11, %f10;
	cvt.rzi.s32.f32 	%r6, %f11;
	setp.lt.s32 	%p1, %r6, 1;
	mov.f32 	%f65, 0f00000000;
	@%p1 bra 	$L__BB0_7;
	shl.b32 	%r31, %r40, 6;
	mov.u32 	%r32, _ZZ17operator_matmul_hPKfS0_PfiiiE13shared_input1;
	add.s32 	%r7, %r32, %r31;
	shl.b32 	%r33, %r38, 2;
	add.s32 	%r8, %r7, %r33;
	mov.u32 	%r34, _ZZ17operator_matmul_hPKfS0_PfiiiE13shared_input2;
	add.s32 	%r10, %r34, %r33;
	add.s32 	%r9, %r10, %r31;
	neg.s32 	%r42, %r6;
	mad.lo.s32 	%r35, %r40, %r27, %r38;
	add.s32 	%r41, %r35, %r4;
	shl.b32 	%r13, %r27, 4;
	mad.lo.s32 	%r39, %r26, %r3, %r38;
	cvta.to.global.u64 	%rd1, %rd4;
	cvta.to.global.u64 	%rd2, %rd5;
	mov.f32 	%f65, 0f00000000;
$L__BB0_2:
	setp.ge.s32 	%p2, %r3, %r25;
	mul.wide.s32 	%rd7, %r39, 4;
	add.s64 	%rd3, %rd1, %rd7;
	setp.ge.s32 	%p3, %r38, %r26;
	mov.f32 	%f63, 0f00000000;
	or.pred  	%p4, %p3, %p2;
	@%p4 bra 	$L__BB0_4;
	ld.global.f32 	%f63, [%rd3];
$L__BB0_4:
	setp.ge.s32 	%p5, %r5, %r27;
	st.shared.f32 	[%r8], %f63;
	setp.ge.s32 	%p6, %r40, %r26;
	mov.f32 	%f64, 0f00000000;
	or.pred  	%p7, %p6, %p5;
	@%p7 bra 	$L__BB0_6;
	mul.wide.s32 	%rd8, %r41, 4;
	add.s64 	%rd9, %rd2, %rd8;
	ld.global.f32 	%f64, [%rd9];
$L__BB0_6:
	st.shared.f32 	[%r9], %f64;
	bar.sync 	0;
	ld.shared.f32 	%f15, [%r7];
	ld.shared.f32 	%f16, [%r10];
	fma.rn.f32 	%f17, %f15, %f16, %f65;
	ld.shared.f32 	%f18, [%r7+4];
	ld.shared.f32 	%f19, [%r10+64];
	fma.rn.f32 	%f20, %f18, %f19, %f17;
	ld.shared.f32 	%f21, [%r7+8];
	ld.shared.f32 	%f22, [%r10+128];
	fma.rn.f32 	%f23, %f21, %f22, %f20;
	ld.shared.f32 	%f24, [%r7+12];
	ld.shared.f32 	%f25, [%r10+192];
	fma.rn.f32 	%f26, %f24, %f25, %f23;
	ld.shared.f32 	%f27, [%r7+16];
	ld.shared.f32 	%f28, [%r10+256];
	fma.rn.f32 	%f29, %f27, %f28, %f26;
	ld.shared.f32 	%f30, [%r7+20];
	ld.shared.f32 	%f31, [%r10+320];
	fma.rn.f32 	%f32, %f30, %f31, %f29;
	ld.shared.f32 	%f33, [%r7+24];
	ld.shared.f32 	%f34, [%r10+384];
	fma.rn.f32 	%f35, %f33, %f34, %f32;
	ld.shared.f32 	%f36, [%r7+28];
	ld.shared.f32 	%f37, [%r10+448];
	fma.rn.f32 	%f38, %f36, %f37, %f35;
	ld.shared.f32 	%f39, [%r7+32];
	ld.shared.f32 	%f40, [%r10+512];
	fma.rn.f32 	%f41, %f39, %f40, %f38;
	ld.shared.f32 	%f42, [%r7+36];
	ld.shared.f32 	%f43, [%r10+576];
	fma.rn.f32 	%f44, %f42, %f43, %f41;
	ld.shared.f32 	%f45, [%r7+40];
	ld.shared.f32 	%f46, [%r10+640];
	fma.rn.f32 	%f47, %f45, %f46, %f44;
	ld.shared.f32 	%f48, [%r7+44];
	ld.shared.f32 	%f49, [%r10+704];
	fma.rn.f32 	%f50, %f48, %f49, %f47;
	ld.shared.f32 	%f51, [%r7+48];
	ld.shared.f32 	%f52, [%r10+768];
	fma.rn.f32 	%f53, %f51, %f52, %f50;
	ld.shared.f32 	%f54, [%r7+52];
	ld.shared.f32 	%f55, [%r10+832];
	fma.rn.f32 	%f56, %f54, %f55, %f53;
	ld.shared.f32 	%f57, [%r7+56];
	ld.shared.f32 	%f58, [%r10+896];
	fma.rn.f32 	%f59, %f57, %f58, %f56;
	ld.shared.f32 	%f60, [%r7+60];
	ld.shared.f32 	%f61, [%r10+960];
	fma.rn.f32 	%f65, %f60, %f61, %f59;
	bar.sync 	0;
	add.s32 	%r42, %r42, 1;
	setp.ne.s32 	%p8, %r42, 0;
	add.s32 	%r41, %r41, %r13;
	add.s32 	%r40, %r40, 16;
	add.s32 	%r39, %r39, 16;
	add.s32 	%r38, %r38, 16;
	@%p8 bra 	$L__BB0_2;
$L__BB0_7:
	setp.ge.s32 	%p9, %r3, %r25;
	setp.ge.s32 	%p10, %r5, %r27;
	or.pred  	%p11, %p9, %p10;
	@%p11 bra 	$L__BB0_9;
	mad.lo.s32 	%r37, %r27, %r3, %r5;
	cvta.to.global.u64 	%rd10, %rd6;
	mul.wide.u32 	%rd11, %r37, 4;
	add.s64 	%rd12, %rd10, %rd11;
	st.global.f32 	[%rd12], %f65;
$L__BB0_9:
	ret;

}


// ===== COMPILED SASS (sm_100) =====

	.target	sm_100

	.elftype	@"ET_EXEC"


//--------------------- .note.nv.tkinfo           --------------------------
	.section	.note.nv.tkinfo,"",@"SHT_NOTE"
	.sectionflags	@"SHF_NOTE_NV_TKINFO"
	.tkinfo
        /*0018*/ 	.word	0x00000002
        /*0030*/ 	.string	""
        /*0030*/ 	.string	"ptxas"
        /*0030*/ 	.string	"Cuda compilation tools, release 13.0, V13.0.88"
        /*0030*/ 	.string	"Build cuda_13.0.r13.0/compiler.36424714_0"
        /*0030*/ 	.string	"-arch sm_100 -m 64 "



//--------------------- .note.nv.cuinfo           --------------------------
	.section	.note.nv.cuinfo,"",@"SHT_NOTE"
	.sectionflags	@"SHF_NOTE_NV_CUINFO"
        /*0018*/ 	.short	0x0002
        /*001a*/ 	.short	0x0064
        /*001c*/ 	.short	0x0082
	.zero		2


//--------------------- .nv.info                  --------------------------
	.section	.nv.info,"",@"SHT_CUDA_INFO"
	.align	4


	//----- nvinfo : EIATTR_REGCOUNT
	.align		4
        /*0000*/ 	.byte	0x04, 0x2f
        /*0002*/ 	.short	(.L_1 - .L_0)
	.align		4
.L_0:
        /*0004*/ 	.word	index@(_Z17operator_matmul_hPKfS0_Pfiii)
        /*0008*/ 	.word	0x00000020


	//----- nvinfo : EIATTR_FRAME_SIZE
	.align		4
.L_1:
        /*000c*/ 	.byte	0x04, 0x11
        /*000e*/ 	.short	(.L_3 - .L_2)
	.align		4
.L_2:
        /*0010*/ 	.word	index@(_Z17operator_matmul_hPKfS0_Pfiii)
        /*0014*/ 	.word	0x00000000


	//----- nvinfo : EIATTR_MIN_STACK_SIZE
	.align		4
.L_3:
        /*0018*/ 	.byte	0x04, 0x12
        /*001a*/ 	.short	(.L_5 - .L_4)
	.align		4
.L_4:
        /*001c*/ 	.word	index@(_Z17operator_matmul_hPKfS0_Pfiii)
        /*0020*/ 	.word	0x00000000
.L_5:


//--------------------- .nv.compat                --------------------------
	.section	.nv.compat,"",@"SHT_CUDA_COMPAT_INFO"
	.align	4
        /*0000*/ 	.byte	0x02, 0x09, 0x00, 0x00, 0x02, 0x02, 0x01, 0x00, 0x02, 0x05, 0x05, 0x00, 0x03, 0x07, 0x01, 0x01
        /*0010*/ 	.byte	0x02, 0x03, 0x00, 0x00, 0x02, 0x06, 0x01, 0x00, 0x04, 0x0b, 0x08, 0x00, 0x09, 0x00, 0x00, 0x00
        /*0020*/ 	.byte	0x00, 0x00, 0x00, 0x00


//--------------------- .nv.info._Z17operator_matmul_hPKfS0_Pfiii --------------------------
	.section	.nv.info._Z17operator_matmul_hPKfS0_Pfiii,"",@"SHT_CUDA_INFO"
	.sectionflags	@""
	.align	4


	//----- nvinfo : EIATTR_CUDA_API_VERSION
	.align		4
        /*0000*/ 	.byte	0x04, 0x37
        /*0002*/ 	.short	(.L_7 - .L_6)
.L_6:
        /*0004*/ 	.word	0x00000082


	//----- nvinfo : EIATTR_KPARAM_INFO
	.align		4
.L_7:
        /*0008*/ 	.byte	0x04, 0x17
        /*000a*/ 	.short	(.L_9 - .L_8)
.L_8:
        /*000c*/ 	.word	0x00000000
        /*0010*/ 	.short	0x0005
        /*0012*/ 	.short	0x0020
        /*0014*/ 	.byte	0x00, 0xf0, 0x11, 0x00


	//----- nvinfo : EIATTR_KPARAM_INFO
	.align		4
.L_9:
        /*0018*/ 	.byte	0x04, 0x17
        /*001a*/ 	.short	(.L_11 - .L_10)
.L_10:
        /*001c*/ 	.word	0x00000000
        /*0020*/ 	.short	0x0004
        /*0022*/ 	.short	0x001c
        /*0024*/ 	.byte	0x00, 0xf0, 0x11, 0x00


	//----- nvinfo : EIATTR_KPARAM_INFO
	.align		4
.L_11:
        /*0028*/ 	.byte	0x04, 0x17
        /*002a*/ 	.short	(.L_13 - .L_12)
.L_12:
        /*002c*/ 	.word	0x00000000
        /*0030*/ 	.short	0x0003
        /*0032*/ 	.short	0x0018
        /*0034*/ 	.byte	0x00, 0xf0, 0x11, 0x00


	//----- nvinfo : EIATTR_KPARAM_INFO
	.align		4
.L_13:
        /*0038*/ 	.byte	0x04, 0x17
        /*003a*/ 	.short	(.L_15 - .L_14)
.L_14:
        /*003c*/ 	.word	0x00000000
        /*0040*/ 	.short	0x0002
        /*0042*/ 	.short	0x0010
        /*0044*/ 	.byte	0x00, 0xf5, 0x21, 0x00


	//----- nvinfo : EIATTR_KPARAM_INFO
	.align		4
.L_15:
        /*0048*/ 	.byte	0x04, 0x17
        /*004a*/ 	.short	(.L_17 - .L_16)
.L_16:
        /*004c*/ 	.word	0x00000000
        /*0050*/ 	.short	0x0001
        /*0052*/ 	.short	0x0008
        /*0054*/ 	.byte	0x00, 0xf5, 0x21, 0x00


	//----- nvinfo : EIATTR_KPARAM_INFO
	.align		4
.L_17:
        /*0058*/ 	.byte	0x04, 0x17
        /*005a*/ 	.short	(.L_19 - .L_18)
.L_18:
        /*005c*/ 	.word	0x00000000
        /*0060*/ 	.short	0x0000
        /*0062*/ 	.short	0x0000
        /*0064*/ 	.byte	0x00, 0xf5, 0x21, 0x00


	//----- nvinfo : EIATTR_SPARSE_MMA_MASK
	.align		4
.L_19:
        /*0068*/ 	.byte	0x03, 0x50
        /*006a*/ 	.short	0x0000


	//----- nvinfo : EIATTR_MAXREG_COUNT
	.align		4
        /*006c*/ 	.byte	0x03, 0x1b
        /*006e*/ 	.short	0x00ff


	//----- nvinfo : EIATTR_NUM_BARRIERS
	.align		4
        /*0070*/ 	.byte	0x02, 0x4c
        /*0072*/ 	.byte	0x01
	.zero		1


	//----- nvinfo : EIATTR_MERCURY_ISA_VERSION
	.align		4
        /*0074*/ 	.byte	0x03, 0x5f
        /*0076*/ 	.short	0x0101


	//----- nvinfo : EIATTR_VRC_CTA_INIT_COUNT
	.align		4
        /*0078*/ 	.byte	0x02, 0x4a
	.zero		1
	.zero		1


	//----- nvinfo : EIATTR_EXIT_INSTR_OFFSETS
	.align		4
        /*007c*/ 	.byte	0x04, 0x1c
        /*007e*/ 	.short	(.L_21 - .L_20)


	//   ....[0]....
.L_20:
        /*0080*/ 	.word	0x00000600


	//   ....[1]....
        /*0084*/ 	.word	0x00000650


	//----- nvinfo : EIATTR_CBANK_PARAM_SIZE
	.align		4
.L_21:
        /*0088*/ 	.byte	0x03, 0x19
        /*008a*/ 	.short	0x0024


	//----- nvinfo : EIATTR_PARAM_CBANK
	.align		4
        /*008c*/ 	.byte	0x04, 0x0a
        /*008e*/ 	.short	(.L_23 - .L_22)
	.align		4
.L_22:
        /*0090*/ 	.word	index@(.nv.constant0._Z17operator_matmul_hPKfS0_Pfiii)
        /*0094*/ 	.short	0x0380
        /*0096*/ 	.short	0x0024


	//----- nvinfo : EIATTR_SW_WAR
	.align		4
.L_23:
        /*0098*/ 	.byte	0x04, 0x36
        /*009a*/ 	.short	(.L_25 - .L_24)
.L_24:
        /*009c*/ 	.word	0x00000008
.L_25:


//--------------------- .nv.callgraph             --------------------------
	.section	.nv.callgraph,"",@"SHT_CUDA_CALLGRAPH"
	.align	4
	.sectionentsize	8
	.align		4
        /*0000*/ 	.word	0x00000000
	.align		4
        /*0004*/ 	.word	0xffffffff
	.align		4
        /*0008*/ 	.word	0x00000000
	.align		4
        /*000c*/ 	.word	0xfffffffe
	.align		4
        /*0010*/ 	.word	0x00000000
	.align		4
        /*0014*/ 	.word	0xfffffffd
	.align		4
        /*0018*/ 	.word	0x00000000
	.align		4
        /*001c*/ 	.word	0xfffffffc


//--------------------- .text._Z17operator_matmul_hPKfS0_Pfiii --------------------------
	.section	.text._Z17operator_matmul_hPKfS0_Pfiii,"ax",@progbits
	.align	128
        .global         _Z17operator_matmul_hPKfS0_Pfiii
        .type           _Z17operator_matmul_hPKfS0_Pfiii,@function
        .size           _Z17operator_matmul_hPKfS0_Pfiii,(.L_x_3 - _Z17operator_matmul_hPKfS0_Pfiii)
        .other          _Z17operator_matmul_hPKfS0_Pfiii,@"STO_CUDA_ENTRY STV_DEFAULT"
_Z17operator_matmul_hPKfS0_Pfiii:
.text._Z17operator_matmul_hPKfS0_Pfiii:
[----:B------:R-:W-:Y:S01]  /*0000*/  LDC R1, c[0x0][0x37c] ;  /* 0x0000df00ff017b82 */ /* 0x000fe20000000800 */
[----:B------:R-:W0:Y:S01]  /*0010*/  LDCU UR7, c[0x0][0x39c] ;  /* 0x00007380ff0777ac */ /* 0x000e220008000800 */
[----:B------:R-:W1:Y:S01]  /*0020*/  S2R R4, SR_CTAID.Y ;  /* 0x0000000000047919 */ /* 0x000e620000002600 */
[----:B------:R-:W-:Y:S01]  /*0030*/  HFMA2 R21, -RZ, RZ, 0, 0 ;  /* 0x00000000ff157431 */ /* 0x000fe200000001ff */
[----:B------:R-:W2:Y:S01]  /*0040*/  LDCU UR13, c[0x0][0x3a0] ;  /* 0x00007400ff0d77ac */ /* 0x000ea20008000800 */
[----:B------:R-:W1:Y:S01]  /*0050*/  S2R R3, SR_TID.Y ;  /* 0x0000000000037919 */ /* 0x000e620000002200 */
[----:B------:R-:W3:Y:S01]  /*0060*/  LDCU.64 UR8, c[0x0][0x358] ;  /* 0x00006b00ff0877ac */ /* 0x000ee20008000a00 */
[----:B------:R-:W4:Y:S01]  /*0070*/  S2R R8, SR_CTAID.X ;  /* 0x0000000000087919 */ /* 0x000f220000002500 */
[----:B------:R-:W4:Y:S01]  /*0080*/  S2R R2, SR_TID.X ;  /* 0x0000000000027919 */ /* 0x000f220000002100 */
[----:B0-----:R-:W-:-:S05]  /*0090*/  I2FP.F32.S32 R0, UR7 ;  /* 0x0000000700007c45 */ /* 0x001fca0008201400 */
[----:B------:R-:W-:-:S04]  /*00a0*/  FMUL R0, R0, 0.0625 ;  /* 0x3d80000000007820 */ /* 0x000fc80000400000 */
[----:B------:R-:W0:Y:S01]  /*00b0*/  F2I.CEIL.NTZ R6, R0 ;  /* 0x0000000000067305 */ /* 0x000e22000020b100 */
[----:B-1----:R-:W-:Y:S02]  /*00c0*/  LEA R4, R4, R3, 0x4 ;  /* 0x0000000304047211 */ /* 0x002fe400078e20ff */
[----:B0-----:R-:W-:Y:S02]  /*00d0*/  ISETP.GE.AND P0, PT, R6, 0x1, PT ;  /* 0x000000010600780c */ /* 0x001fe40003f06270 */
[----:B----4-:R-:W-:-:S11]  /*00e0*/  LEA R5, R8, R2, 0x4 ;  /* 0x0000000208057211 */ /* 0x010fd600078e20ff */
[----:B--23--:R-:W-:Y:S05]  /*00f0*/  @!P0 BRA `(.L_x_0) ;  /* 0x0000000400348947 */ /* 0x00cfea0003800000 */
[----:B------:R-:W0:Y:S01]  /*0100*/  S2UR UR6, SR_CgaCtaId ;  /* 0x00000000000679c3 */ /* 0x000e220000008800 */
[----:B------:R-:W1:Y:S01]  /*0110*/  LDCU UR10, c[0x0][0x3a0] ;  /* 0x00007400ff0a77ac */ /* 0x000e620008000800 */
[----:B------:R-:W-:Y:S01]  /*0120*/  IADD3 R6, PT, PT, -R6, RZ, RZ ;  /* 0x000000ff06067210 */ /* 0x000fe20007ffe1ff */
[----:B------:R-:W-:Y:S01]  /*0130*/  IMAD R18, R4, UR7, R2 ;  /* 0x0000000704127c24 */ /* 0x000fe2000f8e0202 */
[----:B------:R-:W-:Y:S01]  /*0140*/  MOV R21, RZ ;  /* 0x000000ff00157202 */ /* 0x000fe20000000f00 */
[----:B------:R-:W2:Y:S03]  /*0150*/  LDCU UR11, c[0x0][0x398] ;  /* 0x00007300ff0b77ac */ /* 0x000ea60008000800 */
[----:B------:R-:W3:Y:S01]  /*0160*/  LDC R0, c[0x0][0x3a0] ;  /* 0x0000e800ff007b82 */ /* 0x000ee20000000800 */
[----:B------:R-:W-:Y:S01]  /*0170*/  UMOV UR4, 0x400 ;  /* 0x0000040000047882 */ /* 0x000fe20000000000 */
[----:B------:R-:W4:Y:S01]  /*0180*/  LDCU UR12, c[0x0][0x39c] ;  /* 0x00007380ff0c77ac */ /* 0x000f220008000800 */
[----:B------:R-:W-:-:S05]  /*0190*/  UIADD3 UR5, UPT, UPT, UR4, 0x400, URZ ;  /* 0x0000040004057890 */ /* 0x000fca000fffe0ff */
[----:B------:R-:W3:Y:S01]  /*01a0*/  LDC.64 R22, c[0x0][0x380] ;  /* 0x0000e000ff167b82 */ /* 0x000ee20000000a00 */
[----:B-1----:R-:W-:Y:S01]  /*01b0*/  IMAD R7, R3, UR10, R2 ;  /* 0x0000000a03077c24 */ /* 0x002fe2000f8e0202 */
[----:B--2---:R-:W-:Y:S01]  /*01c0*/  ISETP.GE.AND P1, PT, R4, UR11, PT ;  /* 0x0000000b04007c0c */ /* 0x004fe2000bf26270 */
[----:B0-----:R-:W-:-:S03]  /*01d0*/  ULEA UR4, UR6, UR4, 0x18 ;  /* 0x0000000406047291 */ /* 0x001fc6000f8ec0ff */
[----:B------:R-:W-:Y:S01]  /*01e0*/  LEA R7, R8, R7, 0x4 ;  /* 0x0000000708077211 */ /* 0x000fe200078e20ff */
[----:B------:R-:W-:Y:S02]  /*01f0*/  ULEA UR5, UR6, UR5, 0x18 ;  /* 0x0000000506057291 */ /* 0x000fe4000f8ec0ff */
[----:B------:R-:W-:-:S04]  /*0200*/  LEA R17, R3, UR4, 0x6 ;  /* 0x0000000403117c11 */ /* 0x000fc8000f8e30ff */
[C---:B------:R-:W-:Y:S02]  /*0210*/  LEA R16, R2.reuse, UR5, 0x2 ;  /* 0x0000000502107c11 */ /* 0x040fe4000f8e10ff */
[----:B------:R-:W-:Y:S02]  /*0220*/  LEA R19, R2, R17, 0x2 ;  /* 0x0000001102137211 */ /* 0x000fe400078e10ff */
[----:B----4-:R-:W-:-:S07]  /*0230*/  LEA R20, R3, R16, 0x6 ;  /* 0x0000001003147211 */ /* 0x010fce00078e30ff */
.L_x_1:
[----:B---3--:R-:W-:Y:S01]  /*0240*/  ISETP.GE.AND P0, PT, R5, R0, PT ;  /* 0x000000000500720c */ /* 0x008fe20003f06270 */
[----:B------:R-:W-:Y:S01]  /*0250*/  HFMA2 R27, -RZ, RZ, 0, 0 ;  /* 0x00000000ff1b7431 */ /* 0x000fe200000001ff */
[----:B------:R-:W-:Y:S01]  /*0260*/  ISETP.GE.OR P2, PT, R2, UR12, P1 ;  /* 0x0000000c02007c0c */ /* 0x000fe20008f46670 */
[----:B------:R-:W-:Y:S01]  /*0270*/  IMAD.WIDE R8, R18, 0x4, R22 ;  /* 0x0000000412087825 */ /* 0x000fe200078e0216 */
[----:B------:R-:W-:Y:S02]  /*0280*/  ISETP.GE.OR P0, PT, R3, UR12, P0 ;  /* 0x0000000c03007c0c */ /* 0x000fe40008706670 */
[----:B------:R-:W-:-:S09]  /*0290*/  MOV R24, RZ ;  /* 0x000000ff00187202 */ /* 0x000fd20000000f00 */
[----:B------:R-:W2:Y:S02]  /*02a0*/  @!P2 LDG.E R24, desc[UR8][R8.64] ;  /* 0x000000080818a981 */ /* 0x000ea4000c1e1900 */
[----:B------:R-:W0:Y:S02]  /*02b0*/  @!P0 LDC.64 R10, c[0x0][0x388] ;  /* 0x0000e200ff0a8b82 */ /* 0x000e240000000a00 */
[----:B0-----:R-:W-:-:S05]  /*02c0*/  @!P0 IMAD.WIDE R10, R7, 0x4, R10 ;  /* 0x00000004070a8825 */ /* 0x001fca00078e020a */
[----:B------:R-:W3:Y:S01]  /*02d0*/  @!P0 LDG.E R27, desc[UR8][R10.64] ;  /* 0x000000080a1b8981 */ /* 0x000ee2000c1e1900 */
[----:B------:R-:W-:-:S04]  /*02e0*/  IADD3 R6, PT, PT, R6, 0x1, RZ ;  /* 0x0000000106067810 */ /* 0x000fc80007ffe0ff */
[----:B------:R-:W-:Y:S02]  /*02f0*/  ISETP.NE.AND P0, PT, R6, RZ, PT ;  /* 0x000000ff0600720c */ /* 0x000fe40003f05270 */
[----:B------:R-:W-:Y:S02]  /*0300*/  IADD3 R18, PT, PT, R18, 0x10, RZ ;  /* 0x0000001012127810 */ /* 0x000fe40007ffe0ff */
[----:B------:R-:W-:Y:S02]  /*0310*/  IADD3 R2, PT, PT, R2, 0x10, RZ ;  /* 0x0000001002027810 */ /* 0x000fe40007ffe0ff */
[----:B------:R-:W-:Y:S02]  /*0320*/  IADD3 R3, PT, PT, R3, 0x10, RZ ;  /* 0x0000001003037810 */ /* 0x000fe40007ffe0ff */
[----:B------:R-:W-:Y:S01]  /*0330*/  LEA R7, R0, R7, 0x4 ;  /* 0x0000000700077211 */ /* 0x000fe200078e20ff */
[----:B--2---:R-:W-:Y:S04]  /*0340*/  STS [R19], R24 ;  /* 0x0000001813007388 */ /* 0x004fe80000000800 */
[----:B---3--:R-:W-:Y:S01]  /*0350*/  STS [R20], R27 ;  /* 0x0000001b14007388 */ /* 0x008fe20000000800 */
[----:B------:R-:W-:Y:S06]  /*0360*/  BAR.SYNC.DEFER_BLOCKING 0x0 ;  /* 0x0000000000007b1d */ /* 0x000fec0000010000 */
[----:B------:R-:W-:Y:S04]  /*0370*/  LDS R26, [R16] ;  /* 0x00000000101a7984 */ /* 0x000fe80000000800 */
[----:B------:R-:W0:Y:S04]  /*0380*/  LDS.128 R12, [R17] ;  /* 0x00000000110c7984 */ /* 0x000e280000000c00 */
[----:B------:R-:W1:Y:S04]  /*0390*/  LDS R29, [R16+0x40] ;  /* 0x00004000101d7984 */ /* 0x000e680000000800 */
[----:B------:R-:W2:Y:S04]  /*03a0*/  LDS R25, [R16+0x80] ;  /* 0x0000800010197984 */ /* 0x000ea80000000800 */
[----:B------:R-:W-:Y:S04]  /*03b0*/  LDS.128 R8, [R17+0x10] ;  /* 0x0000100011087984 */ /* 0x000fe80000000c00 */
[----:B------:R-:W-:Y:S01]  /*03c0*/  LDS R24, [R16+0x240] ;  /* 0x0002400010187984 */ /* 0x000fe20000000800 */
[----:B0-----:R-:W-:-:S03]  /*03d0*/  FFMA R12, R12, R26, R21 ;  /* 0x0000001a0c0c7223 */ /* 0x001fc60000000015 */
[----:B------:R-:W0:Y:S01]  /*03e0*/  LDS R21, [R16+0xc0] ;  /* 0x0000c00010157984 */ /* 0x000e220000000800 */
[----:B-1----:R-:W-:-:S03]  /*03f0*/  FFMA R26, R29, R13, R12 ;  /* 0x0000000d1d1a7223 */ /* 0x002fc6000000000c */
[----:B------:R-:W1:Y:S04]  /*0400*/  LDS R13, [R16+0x100] ;  /* 0x00010000100d7984 */ /* 0x000e680000000800 */
[----:B------:R-:W3:Y:S01]  /*0410*/  LDS R12, [R16+0x140] ;  /* 0x00014000100c7984 */ /* 0x000ee20000000800 */
[----:B--2---:R-:W-:-:S03]  /*0420*/  FFMA R14, R25, R14, R26 ;  /* 0x0000000e190e7223 */ /* 0x004fc6000000001a */
[----:B------:R-:W2:Y:S01]  /*0430*/  LDS R25, [R16+0x180] ;  /* 0x0001800010197984 */ /* 0x000ea20000000800 */
[----:B0-----:R-:W-:-:S03]  /*0440*/  FFMA R15, R21, R15, R14 ;  /* 0x0000000f150f7223 */ /* 0x001fc6000000000e */
[----:B------:R-:W-:Y:S01]  /*0450*/  LDS R21, [R16+0x280] ;  /* 0x0002800010157984 */ /* 0x000fe20000000800 */
[----:B-1----:R-:W-:-:S03]  /*0460*/  FFMA R13, R8, R13, R15 ;  /* 0x0000000d080d7223 */ /* 0x002fc6000000000f */
[----:B------:R-:W0:Y:S01]  /*0470*/  LDS R8, [R16+0x1c0] ;  /* 0x0001c00010087984 */ /* 0x000e220000000800 */
[----:B---3--:R-:W-:-:S03]  /*0480*/  FFMA R26, R12, R9, R13 ;  /* 0x000000090c1a7223 */ /* 0x008fc6000000000d */
[----:B------:R-:W-:Y:S04]  /*0490*/  LDS R9, [R16+0x200] ;  /* 0x0002000010097984 */ /* 0x000fe80000000800 */
[----:B------:R-:W1:Y:S01]  /*04a0*/  LDS.128 R12, [R17+0x20] ;  /* 0x00002000110c7984 */ /* 0x000e620000000c00 */
[----:B--2---:R-:W-:-:S04]  /*04b0*/  FFMA R25, R25, R10, R26 ;  /* 0x0000000a19197223 */ /* 0x004fc8000000001a */
[----:B0-----:R-:W-:Y:S02]  /*04c0*/  FFMA R11, R8, R11, R25 ;  /* 0x0000000b080b7223 */ /* 0x001fe40000000019 */
[----:B------:R-:W-:Y:S02]  /*04d0*/  LDS R25, [R16+0x3c0] ;  /* 0x0003c00010197984 */ /* 0x000fe40000000800 */
[----:B-1----:R-:W-:Y:S02]  /*04e0*/  FFMA R9, R12, R9, R11 ;  /* 0x000000090c097223 */ /* 0x002fe4000000000b */
[----:B------:R-:W0:Y:S02]  /*04f0*/  LDS R12, [R16+0x2c0] ;  /* 0x0002c000100c7984 */ /* 0x000e240000000800 */
[----:B------:R-:W-:Y:S02]  /*0500*/  FFMA R26, R24, R13, R9 ;  /* 0x0000000d181a7223 */ /* 0x000fe40000000009 */
[----:B------:R-:W-:Y:S04]  /*0510*/  LDS R13, [R16+0x300] ;  /* 0x00030000100d7984 */ /* 0x000fe80000000800 */
[----:B------:R-:W1:Y:S01]  /*0520*/  LDS.128 R8, [R17+0x30] ;  /* 0x0000300011087984 */ /* 0x000e620000000c00 */
[----:B------:R-:W-:-:S03]  /*0530*/  FFMA R21, R21, R14, R26 ;  /* 0x0000000e15157223 */ /* 0x000fc6000000001a */
[----:B------:R-:W2:Y:S04]  /*0540*/  LDS R24, [R16+0x340] ;  /* 0x0003400010187984 */ /* 0x000ea80000000800 */
[----:B------:R-:W3:Y:S01]  /*0550*/  LDS R14, [R16+0x380] ;  /* 0x00038000100e7984 */ /* 0x000ee20000000800 */
[----:B0-----:R-:W-:-:S04]  /*0560*/  FFMA R15, R12, R15, R21 ;  /* 0x0000000f0c0f7223 */ /* 0x001fc80000000015 */
[----:B-1----:R-:W-:-:S04]  /*0570*/  FFMA R13, R8, R13, R15 ;  /* 0x0000000d080d7223 */ /* 0x002fc8000000000f */
[----:B--2---:R-:W-:-:S04]  /*0580*/  FFMA R9, R24, R9, R13 ;  /* 0x0000000918097223 */ /* 0x004fc8000000000d */
[----:B---3--:R-:W-:-:S04]  /*0590*/  FFMA R10, R14, R10, R9 ;  /* 0x0000000a0e0a7223 */ /* 0x008fc80000000009 */
[----:B------:R-:W-:Y:S01]  /*05a0*/  FFMA R21, R25, R11, R10 ;  /* 0x0000000b19157223 */ /* 0x000fe2000000000a */
[----:B------:R-:W-:Y:S06]  /*05b0*/  BAR.SYNC.DEFER_BLOCKING 0x0 ;  /* 0x0000000000007b1d */ /* 0x000fec0000010000 */
[----:B------:R-:W-:Y:S05]  /*05c0*/  @P0 BRA `(.L_x_1) ;  /* 0xfffffffc001c0947 */ /* 0x000fea000383ffff */
.L_x_0:
[----:B------:R-:W0:Y:S01]  /*05d0*/  LDCU UR4, c[0x0][0x398] ;  /* 0x00007300ff0477ac */ /* 0x000e220008000800 */
[----:B------:R-:W-:-:S04]  /*05e0*/  ISETP.GE.AND P0, PT, R5, UR13, PT ;  /* 0x0000000d05007c0c */ /* 0x000fc8000bf06270 */
[----:B0-----:R-:W-:-:S13]  /*05f0*/  ISETP.GE.OR P0, PT, R4, UR4, P0 ;  /* 0x0000000404007c0c */ /* 0x001fda0008706670 */
[----:B------:R-:W-:Y:S05]  /*0600*/  @P0 EXIT ;  /* 0x000000000000094d */ /* 0x000fea0003800000 */
[----:B------:R-:W0:Y:S01]  /*0610*/  LDC.64 R2, c[0x0][0x390] ;  /* 0x0000e400ff027b82 */ /* 0x000e220000000a00 */
[----:B------:R-:W-:-:S04]  /*0620*/  IMAD R5, R4, UR13, R5 ;  /* 0x0000000d04057c24 */ /* 0x000fc8000f8e0205 */
[----:B0-----:R-:W-:-:S05]  /*0630*/  IMAD.WIDE.U32 R2, R5, 0x4, R2 ;  /* 0x0000000405027825 */ /* 0x001fca00078e0002 */
[----:B------:R-:W-:Y:S01]  /*0640*/  STG.E desc[UR8][R2.64], R21 ;  /* 0x0000001502007986 */ /* 0x000fe2000c101908 */
[----:B------:R-:W-:Y:S05]  /*0650*/  EXIT ;  /* 0x000000000000794d */ /* 0x000fea0003800000 */
.L_x_2:
[----:B------:R-:W-:-:S00]  /*0660*/  BRA `(.L_x_2) ;  /* 0xfffffffc00fc7947 */ /* 0x000fc0000383ffff */
[----:B------:R-:W-:-:S00]  /*0670*/  NOP ;  /* 0x0000000000007918 */ /* 0x000fc00000000000 */
        /* <DEDUP_REMOVED lines=8> */
.L_x_3:


//--------------------- .nv.shared._Z17operator_matmul_hPKfS0_Pfiii --------------------------
	.section	.nv.shared._Z17operator_matmul_hPKfS0_Pfiii,"aw",@nobits
	.sectionflags	@""
	.align	4
.nv.shared._Z17operator_matmul_hPKfS0_Pfiii:
	.zero		3072


//--------------------- .nv.shared.reserved.0     --------------------------
	.section	.nv.shared.reserved.0,"aw",@nobits
	.weak		__nv_reservedSMEM_offset_0_alias
	.size		__nv_reservedSMEM_offset_0_alias, 0, 64
	.other		__nv_reservedSMEM_offset_0_alias,@"STO_CUDA_RESERVED_SHARED STV_DEFAULT"
__nv_reservedSMEM_offset_0_alias:
	.zero		0
	.zero		64


//--------------------- .nv.constant0._Z17operator_matmul_hPKfS0_Pfiii --------------------------
	.section	.nv.constant0._Z17operator_matmul_hPKfS0_Pfiii,"a",@progbits
	.sectionflags	@""
	.align	4
.nv.constant0._Z17operator_matmul_hPKfS0_Pfiii:
	.zero		932


//--------------------- SYMBOLS --------------------------

	.type		.nv.reservedSmem.offset0,@object
	.size		.nv.reservedSmem.offset0,0x4
	.type		.nv.reservedSmem.cap,@object
	.size		.nv.reservedSmem.cap,0x4
